	.headerflags	@"EF_CUDA_TEXMODE_UNIFIED EF_CUDA_64BIT_ADDRESS EF_CUDA_ACCELERATORS EF_CUDA_SM90 EF_CUDA_VIRTUAL_SM(EF_CUDA_SM90)"
	.elftype	@"ET_EXEC"


//--------------------- .nv.info                  --------------------------
	.section	.nv.info,"",@"SHT_CUDA_INFO"
	.align	4


	//----- nvinfo : EIATTR_REGCOUNT
	.align		4
        /*0000*/ 	.byte	0x04, 0x2f
        /*0002*/ 	.short	(.L_3 - .L_2)
	.align		4
.L_2:
        /*0004*/ 	.word	index@(triton_poi_fused_cat_relu_43)
        /*0008*/ 	.word	0x00000020


	//----- nvinfo : EIATTR_MIN_STACK_SIZE
	.align		4
.L_3:
        /*000c*/ 	.byte	0x04, 0x12
        /*000e*/ 	.short	(.L_5 - .L_4)
	.align		4
.L_4:
        /*0010*/ 	.word	index@(triton_poi_fused_cat_relu_43)
        /*0014*/ 	.word	0x00000000


	//----- nvinfo : EIATTR_FRAME_SIZE
	.align		4
.L_5:
        /*0018*/ 	.byte	0x04, 0x11
        /*001a*/ 	.short	(.L_7 - .L_6)
	.align		4
.L_6:
        /*001c*/ 	.word	index@(triton_poi_fused_cat_relu_43)
        /*0020*/ 	.word	0x00000000


	//----- nvinfo : EIATTR_MIN_STACK_SIZE
	.align		4
.L_7:
        /*0024*/ 	.byte	0x04, 0x12
        /*0026*/ 	.short	(.L_9 - .L_8)
	.align		4
.L_8:
        /*0028*/ 	.word	index@(triton_poi_fused_cat_relu_43)
        /*002c*/ 	.word	0x00000000
.L_9:


//--------------------- .nv.info.triton_poi_fused_cat_relu_43 --------------------------
	.section	.nv.info.triton_poi_fused_cat_relu_43,"",@"SHT_CUDA_INFO"
	.sectionflags	@""
	.align	4


	//----- nvinfo : EIATTR_CUDA_API_VERSION
	.align		4
        /*0000*/ 	.byte	0x04, 0x37
        /*0002*/ 	.short	(.L_11 - .L_10)
.L_10:
        /*0004*/ 	.word	0x0000007c


	//----- nvinfo : EIATTR_KPARAM_INFO
	.align		4
.L_11:
        /*0008*/ 	.byte	0x04, 0x17
        /*000a*/ 	.short	(.L_13 - .L_12)
.L_12:
        /*000c*/ 	.word	0x00000000
        /*0010*/ 	.short	0x0010
        /*0012*/ 	.short	0x007c
        /*0014*/ 	.byte	0x00, 0xf0, 0x11, 0x00


	//----- nvinfo : EIATTR_KPARAM_INFO
	.align		4
.L_13:
        /*0018*/ 	.byte	0x04, 0x17
        /*001a*/ 	.short	(.L_15 - .L_14)
.L_14:
        /*001c*/ 	.word	0x00000000
        /*0020*/ 	.short	0x000f
        /*0022*/ 	.short	0x0078
        /*0024*/ 	.byte	0x00, 0xf0, 0x11, 0x00


	//----- nvinfo : EIATTR_KPARAM_INFO
	.align		4
.L_15:
        /*0028*/ 	.byte	0x04, 0x17
        /*002a*/ 	.short	(.L_17 - .L_16)
.L_16:
        /*002c*/ 	.word	0x00000000
        /*0030*/ 	.short	0x000e
        /*0032*/ 	.short	0x0070
        /*0034*/ 	.byte	0x00, 0xf4, 0x21, 0x00


	//----- nvinfo : EIATTR_KPARAM_INFO
	.align		4
.L_17:
        /*0038*/ 	.byte	0x04, 0x17
        /*003a*/ 	.short	(.L_19 - .L_18)
.L_18:
        /*003c*/ 	.word	0x00000000
        /*0040*/ 	.short	0x000d
        /*0042*/ 	.short	0x0068
        /*0044*/ 	.byte	0x00, 0xf4, 0x21, 0x00


	//----- nvinfo : EIATTR_KPARAM_INFO
	.align		4
.L_19:
        /*0048*/ 	.byte	0x04, 0x17
        /*004a*/ 	.short	(.L_21 - .L_20)
.L_20:
        /*004c*/ 	.word	0x00000000
        /*0050*/ 	.short	0x000c
        /*0052*/ 	.short	0x0060
        /*0054*/ 	.byte	0x00, 0xf4, 0x21, 0x00


	//----- nvinfo : EIATTR_KPARAM_INFO
	.align		4
.L_21:
        /*0058*/ 	.byte	0x04, 0x17
        /*005a*/ 	.short	(.L_23 - .L_22)
.L_22:
        /*005c*/ 	.word	0x00000000
        /*0060*/ 	.short	0x000b
        /*0062*/ 	.short	0x0058
        /*0064*/ 	.byte	0x00, 0xf4, 0x21, 0x00


	//----- nvinfo : EIATTR_KPARAM_INFO
	.align		4
.L_23:
        /*0068*/ 	.byte	0x04, 0x17
        /*006a*/ 	.short	(.L_25 - .L_24)
.L_24:
        /*006c*/ 	.word	0x00000000
        /*0070*/ 	.short	0x000a
        /*0072*/ 	.short	0x0050
        /*0074*/ 	.byte	0x00, 0xf4, 0x21, 0x00


	//----- nvinfo : EIATTR_KPARAM_INFO
	.align		4
.L_25:
        /*0078*/ 	.byte	0x04, 0x17
        /*007a*/ 	.short	(.L_27 - .L_26)
.L_26:
        /*007c*/ 	.word	0x00000000
        /*0080*/ 	.short	0x0009
        /*0082*/ 	.short	0x0048
        /*0084*/ 	.byte	0x00, 0xf4, 0x21, 0x00


	//----- nvinfo : EIATTR_KPARAM_INFO
	.align		4
.L_27:
        /*0088*/ 	.byte	0x04, 0x17
        /*008a*/ 	.short	(.L_29 - .L_28)
.L_28:
        /*008c*/ 	.word	0x00000000
        /*0090*/ 	.short	0x0008
        /*0092*/ 	.short	0x0040
        /*0094*/ 	.byte	0x00, 0xf4, 0x21, 0x00


	//----- nvinfo : EIATTR_KPARAM_INFO
	.align		4
.L_29:
        /*0098*/ 	.byte	0x04, 0x17
        /*009a*/ 	.short	(.L_31 - .L_30)
.L_30:
        /*009c*/ 	.word	0x00000000
        /*00a0*/ 	.short	0x0007
        /*00a2*/ 	.short	0x0038
        /*00a4*/ 	.byte	0x00, 0xf4, 0x21, 0x00


	//----- nvinfo : EIATTR_KPARAM_INFO
	.align		4
.L_31:
        /*00a8*/ 	.byte	0x04, 0x17
        /*00aa*/ 	.short	(.L_33 - .L_32)
.L_32:
        /*00ac*/ 	.word	0x00000000
        /*00b0*/ 	.short	0x0006
        /*00b2*/ 	.short	0x0030
        /*00b4*/ 	.byte	0x00, 0xf4, 0x21, 0x00


	//----- nvinfo : EIATTR_KPARAM_INFO
	.align		4
.L_33:
        /*00b8*/ 	.byte	0x04, 0x17
        /*00ba*/ 	.short	(.L_35 - .L_34)
.L_34:
        /*00bc*/ 	.word	0x00000000
        /*00c0*/ 	.short	0x0005
        /*00c2*/ 	.short	0x0028
        /*00c4*/ 	.byte	0x00, 0xf4, 0x21, 0x00


	//----- nvinfo : EIATTR_KPARAM_INFO
	.align		4
.L_35:
        /*00c8*/ 	.byte	0x04, 0x17
        /*00ca*/ 	.short	(.L_37 - .L_36)
.L_36:
        /*00cc*/ 	.word	0x00000000
        /*00d0*/ 	.short	0x0004
        /*00d2*/ 	.short	0x0020
        /*00d4*/ 	.byte	0x00, 0xf4, 0x21, 0x00


	//----- nvinfo : EIATTR_KPARAM_INFO
	.align		4
.L_37:
        /*00d8*/ 	.byte	0x04, 0x17
        /*00da*/ 	.short	(.L_39 - .L_38)
.L_38:
        /*00dc*/ 	.word	0x00000000
        /*00e0*/ 	.short	0x0003
        /*00e2*/ 	.short	0x0018
        /*00e4*/ 	.byte	0x00, 0xf4, 0x21, 0x00


	//----- nvinfo : EIATTR_KPARAM_INFO
	.align		4
.L_39:
        /*00e8*/ 	.byte	0x04, 0x17
        /*00ea*/ 	.short	(.L_41 - .L_40)
.L_40:
        /*00ec*/ 	.word	0x00000000
        /*00f0*/ 	.short	0x0002
        /*00f2*/ 	.short	0x0010
        /*00f4*/ 	.byte	0x00, 0xf4, 0x21, 0x00


	//----- nvinfo : EIATTR_KPARAM_INFO
	.align		4
.L_41:
        /*00f8*/ 	.byte	0x04, 0x17
        /*00fa*/ 	.short	(.L_43 - .L_42)
.L_42:
        /*00fc*/ 	.word	0x00000000
        /*0100*/ 	.short	0x0001
        /*0102*/ 	.short	0x0008
        /*0104*/ 	.byte	0x00, 0xf4, 0x21, 0x00


	//----- nvinfo : EIATTR_KPARAM_INFO
	.align		4
.L_43:
        /*0108*/ 	.byte	0x04, 0x17
        /*010a*/ 	.short	(.L_45 - .L_44)
.L_44:
        /*010c*/ 	.word	0x00000000
        /*0110*/ 	.short	0x0000
        /*0112*/ 	.short	0x0000
        /*0114*/ 	.byte	0x00, 0xf4, 0x21, 0x00


	//----- nvinfo : EIATTR_SPARSE_MMA_MASK
	.align		4
.L_45:
        /*0118*/ 	.byte	0x03, 0x50
        /*011a*/ 	.short	0x0000


	//----- nvinfo : EIATTR_MAXREG_COUNT
	.align		4
        /*011c*/ 	.byte	0x03, 0x1b
        /*011e*/ 	.short	0x00ff


	//----- nvinfo : EIATTR_EXIT_INSTR_OFFSETS
	.align		4
        /*0120*/ 	.byte	0x04, 0x1c
        /*0122*/ 	.short	(.L_47 - .L_46)


	//   ....[0]....
.L_46:
        /*0124*/ 	.word	0x00000d50


	//   ....[1]....
        /*0128*/ 	.word	0x00000d70


	//----- nvinfo : EIATTR_REQNTID
	.align		4
.L_47:
        /*012c*/ 	.byte	0x04, 0x10
        /*012e*/ 	.short	(.L_49 - .L_48)
.L_48:
        /*0130*/ 	.word	0x00000080
        /*0134*/ 	.word	0x00000001
        /*0138*/ 	.word	0x00000001


	//----- nvinfo : EIATTR_CBANK_PARAM_SIZE
	.align		4
.L_49:
        /*013c*/ 	.byte	0x03, 0x19
        /*013e*/ 	.short	0x0080


	//----- nvinfo : EIATTR_PARAM_CBANK
	.align		4
        /*0140*/ 	.byte	0x04, 0x0a
        /*0142*/ 	.short	(.L_51 - .L_50)
	.align		4
.L_50:
        /*0144*/ 	.word	index@(.nv.constant0.triton_poi_fused_cat_relu_43)
        /*0148*/ 	.short	0x0210
        /*014a*/ 	.short	0x0080


	//----- nvinfo : EIATTR_SW_WAR
	.align		4
.L_51:
        /*014c*/ 	.byte	0x04, 0x36
        /*014e*/ 	.short	(.L_53 - .L_52)
.L_52:
        /*0150*/ 	.word	0x00000008
.L_53:


//--------------------- .nv.callgraph             --------------------------
	.section	.nv.callgraph,"",@"SHT_CUDA_CALLGRAPH"
	.align	4
	.sectionentsize	8
	.align		4
        /*0000*/ 	.word	0x00000000
	.align		4
        /*0004*/ 	.word	0xffffffff
	.align		4
        /*0008*/ 	.word	0x00000000
	.align		4
        /*000c*/ 	.word	0xfffffffe
	.align		4
        /*0010*/ 	.word	0x00000000
	.align		4
        /*0014*/ 	.word	0xfffffffd
	.align		4
        /*0018*/ 	.word	0x00000000
	.align		4
        /*001c*/ 	.word	0xfffffffc


//--------------------- .nv.constant4             --------------------------
	.section	.nv.constant4,"a",@progbits
	.align	8
	.align		8
.nv.constant4:
        /*0000*/ 	.dword	_$_str
	.align		8
        /*0008*/ 	.dword	_$_str_$_2


//--------------------- .text.triton_poi_fused_cat_relu_43 --------------------------
	.section	.text.triton_poi_fused_cat_relu_43,"ax",@progbits
	.align	128
        .global         triton_poi_fused_cat_relu_43
        .type           triton_poi_fused_cat_relu_43,@function
        .size           triton_poi_fused_cat_relu_43,(.L_x_1 - triton_poi_fused_cat_relu_43)
        .other          triton_poi_fused_cat_relu_43,@"STO_CUDA_ENTRY STV_DEFAULT"
triton_poi_fused_cat_relu_43:
.text.triton_poi_fused_cat_relu_43:
[----:B------:R-:W0:Y:S01]  /*0000*/  LDC R1, c[0x0][0x28] ;  /* 0x00000a00ff017b82 */ /* 0x000e220000000800 */
[----:B------:R-:W1:Y:S07]  /*0010*/  S2R R0, SR_TID.X ;  /* 0x0000000000007919 */ /* 0x000e6e0000002100 */
[----:B------:R-:W2:Y:S01]  /*0020*/  LDC.64 R4, c[0x0][0x230] ;  /* 0x00008c00ff047b82 */ /* 0x000ea20000000a00 */
[----:B------:R-:W-:Y:S01]  /*0030*/  ULDC.64 UR4, c[0x0][0x208] ;  /* 0x0000820000047ab9 */ /* 0x000fe20000000a00 */
[----:B------:R-:W3:Y:S01]  /*0040*/  S2R R7, SR_CTAID.Y ;  /* 0x0000000000077919 */ /* 0x000ee20000002600 */
[----:B------:R-:W4:Y:S05]  /*0050*/  S2R R3, SR_CTAID.X ;  /* 0x0000000000037919 */ /* 0x000f2a0000002500 */
[----:B------:R-:W5:Y:S08]  /*0060*/  LDC.64 R10, c[0x0][0x248] ;  /* 0x00009200ff0a7b82 */ /* 0x000f700000000a00 */
[----:B------:R-:W2:Y:S01]  /*0070*/  LDC.64 R18, c[0x0][0x258] ;  /* 0x00009600ff127b82 */ /* 0x000ea20000000a00 */
[----:B------:R-:W-:-:S07]  /*0080*/  IMAD.MOV.U32 R23, RZ, RZ, 0x3e800000 ;  /* 0x3e800000ff177424 */ /* 0x000fce00078e00ff */
[----:B------:R-:W5:Y:S01]  /*0090*/  LDC.64 R16, c[0x0][0x228] ;  /* 0x00008a00ff107b82 */ /* 0x000f620000000a00 */
[----:B-1----:R-:W-:-:S07]  /*00a0*/  IMAD.SHL.U32 R0, R0, 0x2, RZ ;  /* 0x0000000200007824 */ /* 0x002fce00078e00ff */
[----:B------:R-:W1:Y:S01]  /*00b0*/  LDC.64 R14, c[0x0][0x210] ;  /* 0x00008400ff0e7b82 */ /* 0x000e620000000a00 */
[----:B------:R-:W-:-:S07]  /*00c0*/  LOP3.LUT R0, R0, 0xfe, RZ, 0xc0, !PT ;  /* 0x000000fe00007812 */ /* 0x000fce00078ec0ff */
[----:B------:R-:W1:Y:S01]  /*00d0*/  LDC.64 R28, c[0x0][0x250] ;  /* 0x00009400ff1c7b82 */ /* 0x000e620000000a00 */
[----:B---3--:R-:W-:-:S04]  /*00e0*/  IMAD R7, R7, 0x100, R0 ;  /* 0x0000010007077824 */ /* 0x008fc800078e0200 */
[C---:B------:R-:W-:Y:S01]  /*00f0*/  IMAD.HI R2, R7.reuse, 0x2e8ba2e9, RZ ;  /* 0x2e8ba2e907027827 */ /* 0x040fe200078e02ff */
[----:B------:R-:W-:-:S04]  /*0100*/  ISETP.GE.AND P0, PT, R7, 0x580, PT ;  /* 0x000005800700780c */ /* 0x000fc80003f06270 */
[----:B------:R-:W-:Y:S02]  /*0110*/  SHF.R.U32.HI R9, RZ, 0x1f, R2 ;  /* 0x0000001fff097819 */ /* 0x000fe40000011602 */
[----:B----4-:R-:W-:Y:S02]  /*0120*/  ISETP.LT.AND P0, PT, R3, 0x10, !P0 ;  /* 0x000000100300780c */ /* 0x010fe40004701270 */
[----:B------:R-:W-:-:S05]  /*0130*/  LEA.HI.SX32 R2, R2, R9, 0x1a ;  /* 0x0000000902027211 */ /* 0x000fca00078fd2ff */
[----:B------:R-:W-:Y:S01]  /*0140*/  IMAD R0, R2, -0x160, R7 ;  /* 0xfffffea002007824 */ /* 0x000fe200078e0207 */
[----:B------:R-:W-:-:S03]  /*0150*/  CS2R R6, SRZ ;  /* 0x0000000000067805 */ /* 0x000fc6000001ff00 */
[C---:B------:R-:W-:Y:S02]  /*0160*/  VIADD R26, R0.reuse, 0xffffffa8 ;  /* 0xffffffa8001a7836 */ /* 0x040fe40000000000 */
[----:B--2---:R-:W-:-:S03]  /*0170*/  IMAD.WIDE R4, R0, 0x4, R4 ;  /* 0x0000000400047825 */ /* 0x004fc600078e0204 */
[----:B------:R-:W-:-:S13]  /*0180*/  ISETP.LT.U32.AND P1, PT, R26, 0x58, P0 ;  /* 0x000000581a00780c */ /* 0x000fda0000721070 */
[----:B------:R2:W3:Y:S01]  /*0190*/  @P1 LDG.E.EL.64 R6, desc[UR4][R4.64+-0x160] ;  /* 0xfffea00404061981 */ /* 0x0004e2000c2e1b00 */
[C---:B------:R-:W-:Y:S01]  /*01a0*/  VIADD R22, R0.reuse, 0xffffff50 ;  /* 0xffffff5000167836 */ /* 0x040fe20000000000 */
[----:B------:R-:W-:Y:S01]  /*01b0*/  ISETP.LT.AND P2, PT, R0, 0x58, P0 ;  /* 0x000000580000780c */ /* 0x000fe20000741270 */
[----:B------:R-:W-:-:S03]  /*01c0*/  IMAD R27, R2, 0x10, R3 ;  /* 0x00000010021b7824 */ /* 0x000fc600078e0203 */
[----:B------:R-:W-:Y:S01]  /*01d0*/  ISETP.LT.U32.AND P4, PT, R22, 0x58, P0 ;  /* 0x000000581600780c */ /* 0x000fe20000781070 */
[----:B------:R-:W-:Y:S01]  /*01e0*/  IMAD R27, R27, 0x58, RZ ;  /* 0x000000581b1b7824 */ /* 0x000fe200078e02ff */
[----:B--2---:R-:W-:-:S03]  /*01f0*/  CS2R R4, SRZ ;  /* 0x0000000000047805 */ /* 0x004fc6000001ff00 */
[----:B------:R-:W-:Y:S02]  /*0200*/  IMAD.IADD R9, R27, 0x1, R22 ;  /* 0x000000011b097824 */ /* 0x000fe400078e0216 */
[----:B0-----:R-:W-:-:S04]  /*0210*/  IMAD.WIDE R18, R0, 0x4, R18 ;  /* 0x0000000400127825 */ /* 0x001fc800078e0212 */
[----:B-----5:R-:W-:-:S04]  /*0220*/  IMAD.WIDE R10, R9, 0x4, R10 ;  /* 0x00000004090a7825 */ /* 0x020fc800078e020a */
[C---:B------:R-:W-:Y:S01]  /*0230*/  IMAD.IADD R13, R0.reuse, 0x1, R27 ;  /* 0x00000001000d7824 */ /* 0x040fe200078e021b */
[----:B------:R0:W2:Y:S01]  /*0240*/  @P4 LDG.E.EL.64 R4, desc[UR4][R10.64] ;  /* 0x000000040a044981 */ /* 0x0000a2000c2e1b00 */
[----:B------:R-:W-:Y:S02]  /*0250*/  VIADD R20, R0, 0xfffffef8 ;  /* 0xfffffef800147836 */ /* 0x000fe40000000000 */
[----:B-1----:R-:W-:Y:S01]  /*0260*/  IMAD.WIDE R12, R13, 0x4, R14 ;  /* 0x000000040d0c7825 */ /* 0x002fe200078e020e */
[----:B0-----:R-:W-:-:S03]  /*0270*/  CS2R R10, SRZ ;  /* 0x00000000000a7805 */ /* 0x001fc6000001ff00 */
[----:B------:R-:W-:Y:S02]  /*0280*/  IMAD.IADD R20, R27, 0x1, R20 ;  /* 0x000000011b147824 */ /* 0x000fe400078e0214 */
[----:B------:R-:W-:Y:S01]  /*0290*/  IMAD.WIDE R14, R9, 0x4, R14 ;  /* 0x00000004090e7825 */ /* 0x000fe200078e020e */
[----:B------:R-:W-:-:S03]  /*02a0*/  CS2R R8, SRZ ;  /* 0x0000000000087805 */ /* 0x000fc6000001ff00 */
[----:B------:R-:W-:Y:S01]  /*02b0*/  IMAD.WIDE R28, R20, 0x4, R28 ;  /* 0x00000004141c7825 */ /* 0x000fe200078e021c */
[----:B------:R-:W-:Y:S02]  /*02c0*/  SHF.R.S32.HI R20, RZ, 0x1f, R3 ;  /* 0x0000001fff147819 */ /* 0x000fe40000011403 */
[----:B------:R0:W4:Y:S02]  /*02d0*/  @P4 LDG.E.EL.64 R8, desc[UR4][R14.64] ;  /* 0x000000040e084981 */ /* 0x000124000c2e1b00 */
[----:B------:R-:W-:Y:S02]  /*02e0*/  LEA.HI R20, R20, R3, RZ, 0x2 ;  /* 0x0000000314147211 */ /* 0x000fe400078f10ff */
[----:B0-----:R-:W-:Y:S02]  /*02f0*/  CS2R R14, SRZ ;  /* 0x00000000000e7805 */ /* 0x001fe4000001ff00 */
[----:B---3--:R-:W-:Y:S02]  /*0300*/  SEL R6, R6, RZ, P1 ;  /* 0x000000ff06067207 */ /* 0x008fe40000800000 */
[----:B------:R-:W-:-:S03]  /*0310*/  SEL R7, R7, RZ, P1 ;  /* 0x000000ff07077207 */ /* 0x000fc60000800000 */
[----:B------:R-:W-:Y:S02]  /*0320*/  FADD R6, R6, 0.0010000000474974513054 ;  /* 0x3a83126f06067421 */ /* 0x000fe40000000000 */
[----:B------:R-:W-:Y:S02]  /*0330*/  FADD R21, R7, 0.0010000000474974513054 ;  /* 0x3a83126f07157421 */ /* 0x000fe40000000000 */
[----:B------:R0:W1:Y:S08]  /*0340*/  MUFU.SQRT R25, R6 ;  /* 0x0000000600197308 */ /* 0x0000700000002000 */
[----:B------:R-:W3:Y:S01]  /*0350*/  MUFU.SQRT R21, R21 ;  /* 0x0000001500157308 */ /* 0x000ee20000002000 */
[----:B0-----:R-:W-:-:S02]  /*0360*/  CS2R R6, SRZ ;  /* 0x0000000000067805 */ /* 0x001fc4000001ff00 */
[----:B-1----:R-:W-:-:S04]  /*0370*/  FSETP.GT.AND P6, PT, R25, 8.50705917302346158658e+37, PT ;  /* 0x7e8000001900780b */ /* 0x002fc80003fc4000 */
[----:B------:R-:W5:Y:S01]  /*0380*/  @P2 LDG.E.EL.64 R6, desc[UR4][R12.64] ;  /* 0x000000040c062981 */ /* 0x000f62000c2e1b00 */
[----:B---3--:R-:W-:Y:S02]  /*0390*/  FSETP.GT.AND P3, PT, R21, 8.50705917302346158658e+37, PT ;  /* 0x7e8000001500780b */ /* 0x008fe40003f64000 */
[----:B------:R-:W-:Y:S02]  /*03a0*/  FSETP.GEU.AND P5, PT, R25, 1.175494350822287508e-38, PT ;  /* 0x008000001900780b */ /* 0x000fe40003fae000 */
[----:B------:R-:W-:-:S04]  /*03b0*/  FSEL R24, R23, 1, P6 ;  /* 0x3f80000017187808 */ /* 0x000fc80003000000 */
[----:B------:R-:W-:Y:S01]  /*03c0*/  @P6 FMUL R25, R25, 0.25 ;  /* 0x3e80000019196820 */ /* 0x000fe20000400000 */
[----:B------:R-:W-:Y:S02]  /*03d0*/  FSETP.GEU.AND P6, PT, R21, 1.175494350822287508e-38, PT ;  /* 0x008000001500780b */ /* 0x000fe40003fce000 */
[----:B------:R-:W-:Y:S02]  /*03e0*/  FSEL R23, R23, 1, P3 ;  /* 0x3f80000017177808 */ /* 0x000fe40001800000 */
[----:B------:R-:W-:Y:S01]  /*03f0*/  @P3 FMUL R21, R21, 0.25 ;  /* 0x3e80000015153820 */ /* 0x000fe20000400000 */
[----:B------:R-:W-:-:S13]  /*0400*/  ISETP.GT.AND P3, PT, R0, 0x107, P0 ;  /* 0x000001070000780c */ /* 0x000fda0000764270 */
[----:B------:R0:W3:Y:S02]  /*0410*/  @P3 LDG.E.EL.64 R10, desc[UR4][R18.64+-0x420] ;  /* 0xfffbe004120a3981 */ /* 0x0000e4000c2e1b00 */
[----:B0-----:R-:W-:Y:S02]  /*0420*/  IMAD.WIDE R18, R0, 0x4, R16 ;  /* 0x0000000400127825 */ /* 0x001fe400078e0210 */
[----:B------:R-:W0:Y:S01]  /*0430*/  LDC.64 R16, c[0x0][0x220] ;  /* 0x00008800ff107b82 */ /* 0x000e220000000a00 */
[----:B------:R-:W-:Y:S02]  /*0440*/  CS2R R12, SRZ ;  /* 0x00000000000c7805 */ /* 0x000fe4000001ff00 */
[----:B------:R-:W2:Y:S04]  /*0450*/  @P1 LDG.E.EL.64 R14, desc[UR4][R18.64+-0x160] ;  /* 0xfffea004120e1981 */ /* 0x000ea8000c2e1b00 */
[----:B------:R1:W3:Y:S02]  /*0460*/  @P3 LDG.E.EL.64 R12, desc[UR4][R28.64] ;  /* 0x000000041c0c3981 */ /* 0x0002e4000c2e1b00 */
[----:B-1----:R-:W-:Y:S01]  /*0470*/  LOP3.LUT R28, R20, 0xfffffffc, RZ, 0xc0, !PT ;  /* 0xfffffffc141c7812 */ /* 0x002fe200078ec0ff */
[----:B------:R-:W-:-:S04]  /*0480*/  IMAD.IADD R29, R27, 0x1, R26 ;  /* 0x000000011b1d7824 */ /* 0x000fc800078e021a */
[----:B------:R-:W-:Y:S02]  /*0490*/  IMAD.IADD R19, R3, 0x1, -R28 ;  /* 0x0000000103137824 */ /* 0x000fe400078e0a1c */
[----:B0-----:R-:W-:Y:S01]  /*04a0*/  IMAD.WIDE R28, R29, 0x4, R16 ;  /* 0x000000041d1c7825 */ /* 0x001fe200078e0210 */
[----:B------:R-:W-:-:S06]  /*04b0*/  CS2R R16, SRZ ;  /* 0x0000000000107805 */ /* 0x000fcc000001ff00 */
[----:B------:R0:W3:Y:S01]  /*04c0*/  @P1 LDG.E.EL.64 R16, desc[UR4][R28.64] ;  /* 0x000000041c101981 */ /* 0x0000e2000c2e1b00 */
[----:B------:R-:W-:Y:S01]  /*04d0*/  SHF.R.U32.HI R20, RZ, 0x2, R20 ;  /* 0x00000002ff147819 */ /* 0x000fe20000011614 */
[----:B------:R-:W-:-:S04]  /*04e0*/  @!P6 FMUL R21, R21, 16777216 ;  /* 0x4b8000001515e820 */ /* 0x000fc80000400000 */
[----:B------:R-:W-:Y:S01]  /*04f0*/  IMAD R20, R20, 0x5, R19 ;  /* 0x0000000514147824 */ /* 0x000fe200078e0213 */
[----:B------:R-:W1:Y:S01]  /*0500*/  MUFU.RCP R27, R21 ;  /* 0x00000015001b7308 */ /* 0x000e620000001000 */
[----:B------:R-:W0:Y:S01]  /*0510*/  LDC.64 R18, c[0x0][0x238] ;  /* 0x00008e00ff127b82 */ /* 0x000e220000000a00 */
[----:B------:R-:W-:Y:S01]  /*0520*/  @!P6 FMUL R23, R23, 16777216 ;  /* 0x4b8000001717e820 */ /* 0x000fe20000400000 */
[----:B------:R-:W-:-:S03]  /*0530*/  ISETP.GE.U32.AND P6, PT, R22, 0x58, PT ;  /* 0x000000581600780c */ /* 0x000fc60003fc6070 */
[----:B-1----:R-:W-:-:S03]  /*0540*/  FMUL R27, R27, R23 ;  /* 0x000000171b1b7220 */ /* 0x002fc60000400000 */
[----:B------:R-:W1:Y:S01]  /*0550*/  LDC.64 R22, c[0x0][0x240] ;  /* 0x00009000ff167b82 */ /* 0x000e620000000a00 */
[----:B0-----:R-:W-:Y:S01]  /*0560*/  IMAD.WIDE R28, R0, 0x4, R18 ;  /* 0x00000004001c7825 */ /* 0x001fe200078e0212 */
[----:B------:R-:W-:-:S06]  /*0570*/  CS2R R18, SRZ ;  /* 0x0000000000127805 */ /* 0x000fcc000001ff00 */
[----:B------:R2:W4:Y:S01]  /*0580*/  @P1 LDG.E.EL.64 R18, desc[UR4][R28.64+-0x160] ;  /* 0xfffea0041c121981 */ /* 0x000522000c2e1b00 */
[----:B-1----:R-:W-:Y:S01]  /*0590*/  IMAD.WIDE R22, R0, 0x4, R22 ;  /* 0x0000000400167825 */ /* 0x002fe200078e0216 */
[----:B--2---:R-:W-:Y:S02]  /*05a0*/  SEL R28, R15, RZ, P1 ;  /* 0x000000ff0f1c7207 */ /* 0x004fe40000800000 */
[----:B---3--:R-:W-:Y:S01]  /*05b0*/  SEL R15, R17, RZ, P1 ;  /* 0x000000ff110f7207 */ /* 0x008fe20000800000 */
[----:B------:R-:W-:-:S04]  /*05c0*/  IMAD.MOV.U32 R17, RZ, RZ, 0x58 ;  /* 0x00000058ff117424 */ /* 0x000fc800078e00ff */
[----:B------:R-:W-:Y:S01]  /*05d0*/  IMAD R17, R20, R17, 0x210 ;  /* 0x0000021014117424 */ /* 0x000fe200078e0211 */
[----:B------:R-:W-:-:S06]  /*05e0*/  CS2R R20, SRZ ;  /* 0x0000000000147805 */ /* 0x000fcc000001ff00 */
[----:B------:R0:W2:Y:S01]  /*05f0*/  @P1 LDG.E.EL.64 R20, desc[UR4][R22.64+-0x160] ;  /* 0xfffea00416141981 */ /* 0x0000a2000c2e1b00 */
[----:B------:R-:W-:Y:S01]  /*0600*/  FADD R15, R15, -R28 ;  /* 0x8000001c0f0f7221 */ /* 0x000fe20000000000 */
[----:B------:R-:W-:-:S03]  /*0610*/  @!P5 FMUL R25, R25, 16777216 ;  /* 0x4b8000001919d820 */ /* 0x000fc60000400000 */
[----:B------:R-:W-:Y:S01]  /*0620*/  FMUL R15, R27, R15 ;  /* 0x0000000f1b0f7220 */ /* 0x000fe20000400000 */
[----:B0-----:R-:W0:Y:S02]  /*0630*/  LDC.64 R22, c[0x0][0x218] ;  /* 0x00008600ff167b82 */ /* 0x001e240000000a00 */
[----:B------:R-:W1:Y:S01]  /*0640*/  MUFU.RCP R25, R25 ;  /* 0x0000001900197308 */ /* 0x000e620000001000 */
[----:B------:R-:W-:Y:S01]  /*0650*/  IMAD R17, R2, 0x898, R17 ;  /* 0x0000089802117824 */ /* 0x000fe200078e0211 */
[----:B----4-:R-:W-:Y:S01]  /*0660*/  SEL R28, R19, RZ, P1 ;  /* 0x000000ff131c7207 */ /* 0x010fe20000800000 */
[----:B------:R-:W-:Y:S02]  /*0670*/  @!P5 FMUL R24, R24, 16777216 ;  /* 0x4b8000001818d820 */ /* 0x000fe40000400000 */
[----:B------:R-:W-:Y:S02]  /*0680*/  IMAD.IADD R19, R26, 0x1, R17 ;  /* 0x000000011a137824 */ /* 0x000fe400078e0211 */
[----:B-1----:R-:W-:-:S02]  /*0690*/  FMUL R17, R25, R24 ;  /* 0x0000001819117220 */ /* 0x002fc40000400000 */
[----:B0-----:R-:W-:Y:S01]  /*06a0*/  IMAD.WIDE R24, R19, 0x4, R22 ;  /* 0x0000000413187825 */ /* 0x001fe200078e0216 */
[----:B------:R-:W-:-:S06]  /*06b0*/  CS2R R22, SRZ ;  /* 0x0000000000167805 */ /* 0x000fcc000001ff00 */
[----:B------:R0:W3:Y:S02]  /*06c0*/  @P1 LDG.E.EL.64 R22, desc[UR4][R24.64] ;  /* 0x0000000418161981 */ /* 0x0000e4000c2e1b00 */
[----:B0-----:R-:W-:Y:S02]  /*06d0*/  CS2R R24, SRZ ;  /* 0x0000000000187805 */ /* 0x001fe4000001ff00 */
[----:B--2---:R-:W-:-:S05]  /*06e0*/  SEL R21, R21, RZ, P1 ;  /* 0x000000ff15157207 */ /* 0x004fca0000800000 */
[----:B------:R-:W-:Y:S02]  /*06f0*/  FFMA R15, R28, R15, R21 ;  /* 0x0000000f1c0f7223 */ /* 0x000fe40000000015 */
[----:B------:R-:W0:Y:S02]  /*0700*/  LDC.64 R28, c[0x0][0x260] ;  /* 0x00009800ff1c7b82 */ /* 0x000e240000000a00 */
[----:B0-----:R-:W-:-:S05]  /*0710*/  IMAD.WIDE R28, R0, 0x4, R28 ;  /* 0x00000004001c7825 */ /* 0x001fca00078e021c */
[----:B------:R0:W2:Y:S01]  /*0720*/  @P3 LDG.E.EL.64 R24, desc[UR4][R28.64+-0x420] ;  /* 0xfffbe0041c183981 */ /* 0x0000a2000c2e1b00 */
[----:B------:R-:W-:Y:S02]  /*0730*/  SEL R5, R5, RZ, P4 ;  /* 0x000000ff05057207 */ /* 0x000fe40002000000 */
[----:B------:R-:W-:Y:S02]  /*0740*/  SEL R9, R9, RZ, P4 ;  /* 0x000000ff09097207 */ /* 0x000fe40002000000 */
[----:B------:R-:W-:Y:S01]  /*0750*/  SEL R19, R8, RZ, P4 ;  /* 0x000000ff08137207 */ /* 0x000fe20002000000 */
[----:B0-----:R-:W0:Y:S02]  /*0760*/  LDC.64 R28, c[0x0][0x268] ;  /* 0x00009a00ff1c7b82 */ /* 0x001e240000000a00 */
[----:B------:R-:W-:-:S06]  /*0770*/  FADD R21, R5, R9 ;  /* 0x0000000905157221 */ /* 0x000fcc0000000000 */
[----:B------:R-:W1:Y:S01]  /*0780*/  LDC.64 R8, c[0x0][0x270] ;  /* 0x00009c00ff087b82 */ /* 0x000e620000000a00 */
[----:B------:R-:W-:Y:S02]  /*0790*/  SEL R4, R4, RZ, P4 ;  /* 0x000000ff04047207 */ /* 0x000fe40002000000 */
[----:B------:R-:W-:Y:S02]  /*07a0*/  SEL R11, R11, RZ, P3 ;  /* 0x000000ff0b0b7207 */ /* 0x000fe40001800000 */
[----:B------:R-:W-:Y:S01]  /*07b0*/  SEL R13, R13, RZ, P3 ;  /* 0x000000ff0d0d7207 */ /* 0x000fe20001800000 */
[----:B------:R-:W-:Y:S01]  /*07c0*/  FADD R19, R4, R19 ;  /* 0x0000001304137221 */ /* 0x000fe20000000000 */
[----:B------:R-:W-:Y:S02]  /*07d0*/  CS2R R4, SRZ ;  /* 0x0000000000047805 */ /* 0x000fe4000001ff00 */
[----:B------:R-:W-:Y:S01]  /*07e0*/  SEL R12, R12, RZ, P3 ;  /* 0x000000ff0c0c7207 */ /* 0x000fe20001800000 */
[----:B------:R-:W-:Y:S01]  /*07f0*/  FADD R13, R13, -R11 ;  /* 0x8000000b0d0d7221 */ /* 0x000fe20000000000 */
[----:B------:R-:W-:Y:S01]  /*0800*/  SEL R11, R10, RZ, P3 ;  /* 0x000000ff0a0b7207 */ /* 0x000fe20001800000 */
[----:B0-----:R-:W-:-:S04]  /*0810*/  IMAD.WIDE R28, R0, 0x4, R28 ;  /* 0x00000004001c7825 */ /* 0x001fc800078e021c */
[----:B------:R-:W-:Y:S01]  /*0820*/  FADD R12, R12, -R11 ;  /* 0x8000000b0c0c7221 */ /* 0x000fe20000000000 */
[----:B------:R0:W4:Y:S01]  /*0830*/  @P3 LDG.E.EL.64 R4, desc[UR4][R28.64+-0x420] ;  /* 0xfffbe0041c043981 */ /* 0x000122000c2e1b00 */
[----:B-1----:R-:W-:Y:S01]  /*0840*/  IMAD.WIDE R10, R0, 0x4, R8 ;  /* 0x00000004000a7825 */ /* 0x002fe200078e0208 */
[----:B------:R-:W-:Y:S02]  /*0850*/  CS2R R8, SRZ ;  /* 0x0000000000087805 */ /* 0x000fe4000001ff00 */
[----:B0-----:R-:W-:-:S04]  /*0860*/  SHF.R.S32.HI R28, RZ, 0x1f, R3 ;  /* 0x0000001fff1c7819 */ /* 0x001fc80000011403 */
[----:B------:R0:W3:Y:S01]  /*0870*/  @P3 LDG.E.EL.64 R8, desc[UR4][R10.64+-0x420] ;  /* 0xfffbe0040a083981 */ /* 0x0000e2000c2e1b00 */
[----:B------:R-:W-:-:S04]  /*0880*/  LEA.HI R28, R28, R3, RZ, 0x2 ;  /* 0x000000031c1c7211 */ /* 0x000fc800078f10ff */
[----:B------:R-:W-:Y:S02]  /*0890*/  LOP3.LUT R27, R28, 0xfffffffc, RZ, 0xc0, !PT ;  /* 0xfffffffc1c1b7812 */ /* 0x000fe400078ec0ff */
[----:B0-----:R-:W-:Y:S01]  /*08a0*/  SEL R11, R14, RZ, P1 ;  /* 0x000000ff0e0b7207 */ /* 0x001fe20000800000 */
[----:B------:R-:W-:Y:S01]  /*08b0*/  IMAD.MOV.U32 R10, RZ, RZ, 0x3e800000 ;  /* 0x3e800000ff0a7424 */ /* 0x000fe200078e00ff */
[----:B------:R-:W-:Y:S01]  /*08c0*/  SEL R14, R16, RZ, P1 ;  /* 0x000000ff100e7207 */ /* 0x000fe20000800000 */
[----:B------:R-:W-:Y:S01]  /*08d0*/  IMAD.IADD R27, R3, 0x1, -R27 ;  /* 0x00000001031b7824 */ /* 0x000fe200078e0a1b */
[----:B------:R-:W-:-:S03]  /*08e0*/  SHF.R.U32.HI R28, RZ, 0x2, R28 ;  /* 0x00000002ff1c7819 */ /* 0x000fc6000001161c */
[----:B------:R-:W-:Y:S01]  /*08f0*/  FADD R14, R14, -R11 ;  /* 0x8000000b0e0e7221 */ /* 0x000fe20000000000 */
[----:B------:R-:W-:Y:S02]  /*0900*/  IMAD.MOV.U32 R16, RZ, RZ, 0x58 ;  /* 0x00000058ff107424 */ /* 0x000fe400078e00ff */
[----:B------:R-:W-:Y:S02]  /*0910*/  IMAD R27, R28, 0x5, R27 ;  /* 0x000000051c1b7824 */ /* 0x000fe400078e021b */
[----:B------:R-:W-:Y:S02]  /*0920*/  FMUL R14, R17, R14 ;  /* 0x0000000e110e7220 */ /* 0x000fe40000400000 */
[----:B------:R-:W-:Y:S02]  /*0930*/  IMAD R17, R27, R16, 0x210 ;  /* 0x000002101b117424 */ /* 0x000fe400078e0210 */
[----:B------:R-:W-:Y:S02]  /*0940*/  VIADD R29, R0, 0xfffffef8 ;  /* 0xfffffef8001d7836 */ /* 0x000fe40000000000 */
[----:B------:R-:W-:-:S04]  /*0950*/  IMAD R16, R2, 0x898, R17 ;  /* 0x0000089802107824 */ /* 0x000fc800078e0211 */
[----:B------:R-:W-:Y:S02]  /*0960*/  IMAD.IADD R29, R16, 0x1, R29 ;  /* 0x00000001101d7824 */ /* 0x000fe400078e021d */
[----:B------:R-:W0:Y:S02]  /*0970*/  LDC.64 R16, c[0x0][0x278] ;  /* 0x00009e00ff107b82 */ /* 0x000e240000000a00 */
[----:B0-----:R-:W-:Y:S01]  /*0980*/  IMAD.WIDE R16, R29, 0x4, R16 ;  /* 0x000000041d107825 */ /* 0x001fe200078e0210 */
[----:B--2---:R-:W-:-:S05]  /*0990*/  SEL R24, R24, RZ, P3 ;  /* 0x000000ff18187207 */ /* 0x004fca0001800000 */
[----:B------:R-:W-:-:S06]  /*09a0*/  FADD R24, R24, 0.0010000000474974513054 ;  /* 0x3a83126f18187421 */ /* 0x000fcc0000000000 */
[----:B------:R-:W0:Y:S01]  /*09b0*/  MUFU.SQRT R24, R24 ;  /* 0x0000001800187308 */ /* 0x000e220000002000 */
[----:B------:R-:W-:-:S05]  /*09c0*/  SEL R25, R25, RZ, P3 ;  /* 0x000000ff19197207 */ /* 0x000fca0001800000 */
[----:B------:R-:W-:-:S06]  /*09d0*/  FADD R25, R25, 0.0010000000474974513054 ;  /* 0x3a83126f19197421 */ /* 0x000fcc0000000000 */
[----:B------:R-:W1:Y:S01]  /*09e0*/  MUFU.SQRT R25, R25 ;  /* 0x0000001900197308 */ /* 0x000e620000002000 */
[C---:B0-----:R-:W-:Y:S02]  /*09f0*/  FSETP.GT.AND P5, PT, R24.reuse, 8.50705917302346158658e+37, PT ;  /* 0x7e8000001800780b */ /* 0x041fe40003fa4000 */
[----:B------:R-:W-:Y:S02]  /*0a00*/  FSETP.GEU.AND P4, PT, R24, 1.175494350822287508e-38, PT ;  /* 0x008000001800780b */ /* 0x000fe40003f8e000 */
[----:B------:R-:W-:-:S09]  /*0a10*/  FSEL R11, R10, 1, P5 ;  /* 0x3f8000000a0b7808 */ /* 0x000fd20002800000 */
[----:B------:R-:W-:Y:S01]  /*0a20*/  @P5 FMUL R24, R24, 0.25 ;  /* 0x3e80000018185820 */ /* 0x000fe20000400000 */
[----:B-1----:R-:W-:-:S03]  /*0a30*/  FSETP.GT.AND P5, PT, R25, 8.50705917302346158658e+37, PT ;  /* 0x7e8000001900780b */ /* 0x002fc60003fa4000 */
[----:B------:R-:W-:Y:S01]  /*0a40*/  @!P4 FMUL R24, R24, 16777216 ;  /* 0x4b8000001818c820 */ /* 0x000fe20000400000 */
[----:B------:R-:W-:Y:S01]  /*0a50*/  @!P4 FMUL R11, R11, 16777216 ;  /* 0x4b8000000b0bc820 */ /* 0x000fe20000400000 */
[----:B------:R-:W-:-:S04]  /*0a60*/  FSETP.GEU.AND P4, PT, R25, 1.175494350822287508e-38, PT ;  /* 0x008000001900780b */ /* 0x000fc80003f8e000 */
[----:B------:R-:W0:Y:S04]  /*0a70*/  MUFU.RCP R24, R24 ;  /* 0x0000001800187308 */ /* 0x000e280000001000 */
[----:B------:R-:W-:-:S05]  /*0a80*/  @P5 FMUL R25, R25, 0.25 ;  /* 0x3e80000019195820 */ /* 0x000fca0000400000 */
[----:B------:R-:W-:Y:S01]  /*0a90*/  @!P4 FMUL R25, R25, 16777216 ;  /* 0x4b8000001919c820 */ /* 0x000fe20000400000 */
[----:B0-----:R-:W-:-:S03]  /*0aa0*/  FMUL R27, R24, R11 ;  /* 0x0000000b181b7220 */ /* 0x001fc60000400000 */
[----:B------:R-:W0:Y:S01]  /*0ab0*/  MUFU.RCP R24, R25 ;  /* 0x0000001900187308 */ /* 0x000e220000001000 */
[----:B------:R-:W-:-:S05]  /*0ac0*/  FSEL R11, R10, 1, P5 ;  /* 0x3f8000000a0b7808 */ /* 0x000fca0002800000 */
[----:B------:R-:W-:-:S04]  /*0ad0*/  @!P4 FMUL R11, R11, 16777216 ;  /* 0x4b8000000b0bc820 */ /* 0x000fc80000400000 */
[----:B0-----:R-:W-:Y:S01]  /*0ae0*/  FMUL R24, R24, R11 ;  /* 0x0000000b18187220 */ /* 0x001fe20000400000 */
[----:B------:R-:W-:-:S06]  /*0af0*/  CS2R R10, SRZ ;  /* 0x00000000000a7805 */ /* 0x000fcc000001ff00 */
[----:B------:R-:W2:Y:S01]  /*0b00*/  @P3 LDG.E.EL.64 R10, desc[UR4][R16.64] ;  /* 0x00000004100a3981 */ /* 0x000ea2000c2e1b00 */
[----:B------:R-:W-:Y:S01]  /*0b10*/  FMUL R12, R12, R27 ;  /* 0x0000001b0c0c7220 */ /* 0x000fe20000400000 */
[----:B------:R-:W-:Y:S02]  /*0b20*/  SEL R27, R18, RZ, P1 ;  /* 0x000000ff121b7207 */ /* 0x000fe40000800000 */
[----:B----4-:R-:W-:Y:S02]  /*0b30*/  SEL R18, R5, RZ, P3 ;  /* 0x000000ff05127207 */ /* 0x010fe40001800000 */
[----:B------:R-:W-:Y:S02]  /*0b40*/  SEL R4, R4, RZ, P3 ;  /* 0x000000ff04047207 */ /* 0x000fe40001800000 */
[----:B---3--:R-:W-:Y:S01]  /*0b50*/  SEL R5, R8, RZ, P3 ;  /* 0x000000ff08057207 */ /* 0x008fe20001800000 */
[----:B------:R-:W-:Y:S01]  /*0b60*/  FMUL R24, R13, R24 ;  /* 0x000000180d187220 */ /* 0x000fe20000400000 */
[----:B------:R-:W-:-:S03]  /*0b70*/  SEL R9, R9, RZ, P3 ;  /* 0x000000ff09097207 */ /* 0x000fc60001800000 */
[----:B------:R-:W-:Y:S02]  /*0b80*/  FFMA R13, R12, R4, R5 ;  /* 0x000000040c0d7223 */ /* 0x000fe40000000005 */
[----:B------:R-:W0:Y:S01]  /*0b90*/  LDC.64 R4, c[0x0][0x280] ;  /* 0x0000a000ff047b82 */ /* 0x000e220000000a00 */
[----:B------:R-:W-:Y:S01]  /*0ba0*/  SEL R20, R20, RZ, P1 ;  /* 0x000000ff14147207 */ /* 0x000fe20000800000 */
[----:B------:R-:W-:Y:S01]  /*0bb0*/  FFMA R18, R24, R18, R9 ;  /* 0x0000001218127223 */ /* 0x000fe20000000009 */
[----:B------:R-:W-:Y:S02]  /*0bc0*/  SEL R8, R23, RZ, P1 ;  /* 0x000000ff17087207 */ /* 0x000fe40000800000 */
[----:B------:R-:W-:Y:S01]  /*0bd0*/  SEL R9, R22, RZ, P1 ;  /* 0x000000ff16097207 */ /* 0x000fe20000800000 */
[----:B------:R-:W-:Y:S01]  /*0be0*/  FFMA R14, R27, R14, R20 ;  /* 0x0000000e1b0e7223 */ /* 0x000fe20000000014 */
[----:B------:R-:W-:Y:S01]  /*0bf0*/  ISETP.GT.AND P1, PT, R0, 0x107, PT ;  /* 0x000001070000780c */ /* 0x000fe20003f24270 */
[----:B------:R-:W-:Y:S01]  /*0c00*/  FADD R8, R8, R15 ;  /* 0x0000000f08087221 */ /* 0x000fe20000000000 */
[----:B------:R-:W-:Y:S01]  /*0c10*/  ISETP.GE.U32.AND P4, PT, R26, 0x58, PT ;  /* 0x000000581a00780c */ /* 0x000fe20003f86070 */
[----:B------:R-:W-:Y:S01]  /*0c20*/  FADD R14, R9, R14 ;  /* 0x0000000e090e7221 */ /* 0x000fe20000000000 */
[----:B-----5:R-:W-:Y:S01]  /*0c30*/  SEL R6, R6, RZ, P2 ;  /* 0x000000ff06067207 */ /* 0x020fe20001000000 */
[----:B------:R-:W-:Y:S01]  /*0c40*/  IMAD R3, R3, 0x160, R0 ;  /* 0x0000016003037824 */ /* 0x000fe200078e0200 */
[----:B------:R-:W-:-:S03]  /*0c50*/  SEL R7, R7, RZ, P2 ;  /* 0x000000ff07077207 */ /* 0x000fc60001000000 */
[----:B------:R-:W-:-:S04]  /*0c60*/  IMAD R3, R2, 0x1600, R3 ;  /* 0x0000160002037824 */ /* 0x000fc800078e0203 */
[----:B0-----:R-:W-:Y:S01]  /*0c70*/  IMAD.WIDE R4, R3, 0x4, R4 ;  /* 0x0000000403047825 */ /* 0x001fe200078e0204 */
[----:B--2---:R-:W-:Y:S02]  /*0c80*/  SEL R10, R10, RZ, P3 ;  /* 0x000000ff0a0a7207 */ /* 0x004fe40001800000 */
[----:B------:R-:W-:Y:S02]  /*0c90*/  SEL R11, R11, RZ, P3 ;  /* 0x000000ff0b0b7207 */ /* 0x000fe40001800000 */
[----:B------:R-:W-:Y:S01]  /*0ca0*/  ISETP.GE.AND P3, PT, R0, 0x58, PT ;  /* 0x000000580000780c */ /* 0x000fe20003f66270 */
[----:B------:R-:W-:Y:S02]  /*0cb0*/  FADD R10, R13, R10 ;  /* 0x0000000a0d0a7221 */ /* 0x000fe40000000000 */
[----:B------:R-:W-:-:S03]  /*0cc0*/  FADD R11, R18, R11 ;  /* 0x0000000b120b7221 */ /* 0x000fc60000000000 */
[----:B------:R-:W-:Y:S02]  /*0cd0*/  @P6 FSEL R19, R10, RZ, P1 ;  /* 0x000000ff0a136208 */ /* 0x000fe40000800000 */
[----:B------:R-:W-:-:S05]  /*0ce0*/  @P6 FSEL R21, R11, RZ, P1 ;  /* 0x000000ff0b156208 */ /* 0x000fca0000800000 */
[----:B------:R-:W-:Y:S02]  /*0cf0*/  @P3 FSEL R6, R14, R19, !P4 ;  /* 0x000000130e063208 */ /* 0x000fe40006000000 */
[----:B------:R-:W-:Y:S02]  /*0d00*/  @P3 FSEL R7, R8, R21, !P4 ;  /* 0x0000001508073208 */ /* 0x000fe40006000000 */
[C---:B------:R-:W-:Y:S02]  /*0d10*/  FSETP.GEU.AND P1, PT, R6.reuse, RZ, PT ;  /* 0x000000ff0600720b */ /* 0x040fe40003f2e000 */
[C---:B------:R-:W-:Y:S02]  /*0d20*/  FSETP.GEU.AND P2, PT, R7.reuse, RZ, PT ;  /* 0x000000ff0700720b */ /* 0x040fe40003f4e000 */
[----:B------:R-:W-:Y:S02]  /*0d30*/  FSEL R6, R6, RZ, P1 ;  /* 0x000000ff06067208 */ /* 0x000fe40000800000 */
[----:B------:R-:W-:Y:S01]  /*0d40*/  FSEL R7, R7, RZ, P2 ;  /* 0x000000ff07077208 */ /* 0x000fe20001000000 */
[----:B------:R-:W-:Y:S08]  /*0d50*/  @!P0 EXIT ;  /* 0x000000000000894d */ /* 0x000ff00003800000 */
[----:B------:R-:W-:Y:S01]  /*0d60*/  STG.E.64 desc[UR4][R4.64], R6 ;  /* 0x0000000604007986 */ /* 0x000fe2000c101b04 */
[----:B------:R-:W-:Y:S05]  /*0d70*/  EXIT ;  /* 0x000000000000794d */ /* 0x000fea0003800000 */
.L_x_0:
[----:B------:R-:W-:-:S00]  /*0d80*/  BRA `(.L_x_0) ;  /* 0xfffffffc00fc7947 */ /* 0x000fc0000383ffff */
[----:B------:R-:W-:-:S00]  /*0d90*/  NOP ;  /* 0x0000000000007918 */ /* 0x000fc00000000000 */
        /* <DEDUP_REMOVED lines=14> */
.L_x_1:


//--------------------- .nv.global.init           --------------------------
	.section	.nv.global.init,"aw",@progbits
.nv.global.init:
	.type		_$_str,@object
	.size		_$_str,(_$_str_$_2 - _$_str)
_$_str:
        /*0000*/ 	.byte	0x5f, 0x5f, 0x43, 0x55, 0x44, 0x41, 0x5f, 0x46, 0x54, 0x5a, 0x00
	.type		_$_str_$_2,@object
	.size		_$_str_$_2,(.L_1 - _$_str_$_2)
_$_str_$_2:
        /*000b*/ 	.byte	0x5f, 0x5f, 0x43, 0x55, 0x44, 0x41, 0x5f, 0x50, 0x52, 0x45, 0x43, 0x5f, 0x53, 0x51, 0x52, 0x54
        /*001b*/ 	.byte	0x00
.L_1:


//--------------------- .nv.constant0.triton_poi_fused_cat_relu_43 --------------------------
	.section	.nv.constant0.triton_poi_fused_cat_relu_43,"a",@progbits
	.sectionflags	@""
	.align	4
.nv.constant0.triton_poi_fused_cat_relu_43:
	.zero		656
